	.headerflags	@"EF_CUDA_TEXMODE_UNIFIED EF_CUDA_64BIT_ADDRESS EF_CUDA_ACCELERATORS EF_CUDA_SM90 EF_CUDA_VIRTUAL_SM(EF_CUDA_SM90)"
	.elftype	@"ET_EXEC"


//--------------------- .nv.info                  --------------------------
	.section	.nv.info,"",@"SHT_CUDA_INFO"
	.align	4


	//----- nvinfo : EIATTR_REGCOUNT
	.align		4
        /*0000*/ 	.byte	0x04, 0x2f
        /*0002*/ 	.short	(.L_1 - .L_0)
	.align		4
.L_0:
        /*0004*/ 	.word	index@(triton_poi_fused_add_clamp_28)
        /*0008*/ 	.word	0x0000000b


	//----- nvinfo : EIATTR_MIN_STACK_SIZE
	.align		4
.L_1:
        /*000c*/ 	.byte	0x04, 0x12
        /*000e*/ 	.short	(.L_3 - .L_2)
	.align		4
.L_2:
        /*0010*/ 	.word	index@(triton_poi_fused_add_clamp_28)
        /*0014*/ 	.word	0x00000000


	//----- nvinfo : EIATTR_FRAME_SIZE
	.align		4
.L_3:
        /*0018*/ 	.byte	0x04, 0x11
        /*001a*/ 	.short	(.L_5 - .L_4)
	.align		4
.L_4:
        /*001c*/ 	.word	index@(triton_poi_fused_add_clamp_28)
        /*0020*/ 	.word	0x00000000


	//----- nvinfo : EIATTR_MIN_STACK_SIZE
	.align		4
.L_5:
        /*0024*/ 	.byte	0x04, 0x12
        /*0026*/ 	.short	(.L_7 - .L_6)
	.align		4
.L_6:
        /*0028*/ 	.word	index@(triton_poi_fused_add_clamp_28)
        /*002c*/ 	.word	0x00000000
.L_7:


//--------------------- .nv.info.triton_poi_fused_add_clamp_28 --------------------------
	.section	.nv.info.triton_poi_fused_add_clamp_28,"",@"SHT_CUDA_INFO"
	.sectionflags	@""
	.align	4


	//----- nvinfo : EIATTR_CUDA_API_VERSION
	.align		4
        /*0000*/ 	.byte	0x04, 0x37
        /*0002*/ 	.short	(.L_9 - .L_8)
.L_8:
        /*0004*/ 	.word	0x0000007c


	//----- nvinfo : EIATTR_KPARAM_INFO
	.align		4
.L_9:
        /*0008*/ 	.byte	0x04, 0x17
        /*000a*/ 	.short	(.L_11 - .L_10)
.L_10:
        /*000c*/ 	.word	0x00000000
        /*0010*/ 	.short	0x0001
        /*0012*/ 	.short	0x0008
        /*0014*/ 	.byte	0x00, 0xf0, 0x11, 0x00


	//----- nvinfo : EIATTR_KPARAM_INFO
	.align		4
.L_11:
        /*0018*/ 	.byte	0x04, 0x17
        /*001a*/ 	.short	(.L_13 - .L_12)
.L_12:
        /*001c*/ 	.word	0x00000000
        /*0020*/ 	.short	0x0000
        /*0022*/ 	.short	0x0000
        /*0024*/ 	.byte	0x00, 0xf4, 0x21, 0x00


	//----- nvinfo : EIATTR_SPARSE_MMA_MASK
	.align		4
.L_13:
        /*0028*/ 	.byte	0x03, 0x50
        /*002a*/ 	.short	0x0000


	//----- nvinfo : EIATTR_MAXREG_COUNT
	.align		4
        /*002c*/ 	.byte	0x03, 0x1b
        /*002e*/ 	.short	0x00ff


	//----- nvinfo : EIATTR_EXIT_INSTR_OFFSETS
	.align		4
        /*0030*/ 	.byte	0x04, 0x1c
        /*0032*/ 	.short	(.L_15 - .L_14)


	//   ....[0]....
.L_14:
        /*0034*/ 	.word	0x000001b0


	//   ....[1]....
        /*0038*/ 	.word	0x00000200


	//----- nvinfo : EIATTR_REQNTID
	.align		4
.L_15:
        /*003c*/ 	.byte	0x04, 0x10
        /*003e*/ 	.short	(.L_17 - .L_16)
.L_16:
        /*0040*/ 	.word	0x00000020
        /*0044*/ 	.word	0x00000001
        /*0048*/ 	.word	0x00000001


	//----- nvinfo : EIATTR_CBANK_PARAM_SIZE
	.align		4
.L_17:
        /*004c*/ 	.byte	0x03, 0x19
        /*004e*/ 	.short	0x000c


	//----- nvinfo : EIATTR_PARAM_CBANK
	.align		4
        /*0050*/ 	.byte	0x04, 0x0a
        /*0052*/ 	.short	(.L_19 - .L_18)
	.align		4
.L_18:
        /*0054*/ 	.word	index@(.nv.constant0.triton_poi_fused_add_clamp_28)
        /*0058*/ 	.short	0x0210
        /*005a*/ 	.short	0x000c


	//----- nvinfo : EIATTR_SW_WAR
	.align		4
.L_19:
        /*005c*/ 	.byte	0x04, 0x36
        /*005e*/ 	.short	(.L_21 - .L_20)
.L_20:
        /*0060*/ 	.word	0x00000008
.L_21:


//--------------------- .nv.callgraph             --------------------------
	.section	.nv.callgraph,"",@"SHT_CUDA_CALLGRAPH"
	.align	4
	.sectionentsize	8
	.align		4
        /*0000*/ 	.word	0x00000000
	.align		4
        /*0004*/ 	.word	0xffffffff
	.align		4
        /*0008*/ 	.word	0x00000000
	.align		4
        /*000c*/ 	.word	0xfffffffe
	.align		4
        /*0010*/ 	.word	0x00000000
	.align		4
        /*0014*/ 	.word	0xfffffffd
	.align		4
        /*0018*/ 	.word	0x00000000
	.align		4
        /*001c*/ 	.word	0xfffffffc


//--------------------- .text.triton_poi_fused_add_clamp_28 --------------------------
	.section	.text.triton_poi_fused_add_clamp_28,"ax",@progbits
	.align	128
        .global         triton_poi_fused_add_clamp_28
        .type           triton_poi_fused_add_clamp_28,@function
        .size           triton_poi_fused_add_clamp_28,(.L_x_1 - triton_poi_fused_add_clamp_28)
        .other          triton_poi_fused_add_clamp_28,@"STO_CUDA_ENTRY STV_DEFAULT"
triton_poi_fused_add_clamp_28:
.text.triton_poi_fused_add_clamp_28:
[----:B------:R-:W0:Y:S02]  /*0000*/  LDC R1, c[0x0][0x28] ;  /* 0x00000a00ff017b82 */ /* 0x000e240000000800 */
[----:B------:R-:W1:Y:S01]  /*0010*/  S2R R0, SR_TID.X ;  /* 0x0000000000007919 */ /* 0x000e620000002100 */
[----:B------:R-:W-:Y:S01]  /*0020*/  IMAD.MOV.U32 R3, RZ, RZ, 0x3f000000 ;  /* 0x3f000000ff037424 */ /* 0x000fe200078e00ff */
[----:B------:R-:W2:Y:S01]  /*0030*/  S2R R5, SR_CTAID.X ;  /* 0x0000000000057919 */ /* 0x000ea20000002500 */
[----:B-1----:R-:W-:-:S05]  /*0040*/  IMAD.SHL.U32 R0, R0, 0x2, RZ ;  /* 0x0000000200007824 */ /* 0x002fca00078e00ff */
[----:B------:R-:W-:-:S05]  /*0050*/  LOP3.LUT R0, R0, 0x3e, RZ, 0xc0, !PT ;  /* 0x0000003e00007812 */ /* 0x000fca00078ec0ff */
[----:B--2---:R-:W-:-:S05]  /*0060*/  IMAD R5, R5, 0x40, R0 ;  /* 0x0000004005057824 */ /* 0x004fca00078e0200 */
[----:B------:R-:W-:Y:S02]  /*0070*/  IADD3 R0, R5, 0x1, RZ ;  /* 0x0000000105007810 */ /* 0x000fe40007ffe0ff */
[----:B------:R-:W-:Y:S02]  /*0080*/  I2FP.F32.S32 R2, R5 ;  /* 0x0000000500027245 */ /* 0x000fe40000201400 */
[----:B------:R-:W-:Y:S02]  /*0090*/  I2FP.F32.S32 R0, R0 ;  /* 0x0000000000007245 */ /* 0x000fe40000201400 */
[----:B------:R-:W-:Y:S01]  /*00a0*/  ISETP.GE.AND P0, PT, R5, 0x40, PT ;  /* 0x000000400500780c */ /* 0x000fe20003f06270 */
[----:B------:R-:W-:Y:S02]  /*00b0*/  FADD R2, R2, 0.5 ;  /* 0x3f00000002027421 */ /* 0x000fe40000000000 */
[----:B------:R-:W-:Y:S02]  /*00c0*/  FADD R0, R0, 0.5 ;  /* 0x3f00000000007421 */ /* 0x000fe40000000000 */
[----:B------:R-:W-:-:S02]  /*00d0*/  FFMA R2, R2, R3, -0.5 ;  /* 0xbf00000002027423 */ /* 0x000fc40000000003 */
[----:B------:R-:W-:-:S03]  /*00e0*/  FFMA R0, R0, R3, -0.5 ;  /* 0xbf00000000007423 */ /* 0x000fc60000000003 */
[----:B------:R-:W-:Y:S02]  /*00f0*/  FMNMX R4, RZ, R2, !PT ;  /* 0x00000002ff047209 */ /* 0x000fe40007800000 */
[----:B------:R-:W-:Y:S01]  /*0100*/  FMNMX R0, RZ, R0, !PT ;  /* 0x00000000ff007209 */ /* 0x000fe20007800000 */
[----:B------:R-:W1:Y:S03]  /*0110*/  LDC.64 R2, c[0x0][0x210] ;  /* 0x00008400ff027b82 */ /* 0x000e660000000a00 */
[----:B------:R-:W2:Y:S08]  /*0120*/  F2I.TRUNC.NTZ R4, R4 ;  /* 0x0000000400047305 */ /* 0x000eb0000020f100 */
[----:B------:R-:W3:Y:S01]  /*0130*/  F2I.TRUNC.NTZ R0, R0 ;  /* 0x0000000000007305 */ /* 0x000ee2000020f100 */
[----:B--2---:R-:W-:-:S05]  /*0140*/  VIMNMX R6, R4, 0x1e, PT ;  /* 0x0000001e04067848 */ /* 0x004fca0003fe0100 */
[----:B------:R-:W-:Y:S02]  /*0150*/  VIADD R6, R6, 0x1 ;  /* 0x0000000106067836 */ /* 0x000fe40000000000 */
[----:B-1----:R-:W-:Y:S01]  /*0160*/  IMAD.WIDE R2, R5, 0x8, R2 ;  /* 0x0000000805027825 */ /* 0x002fe200078e0202 */
[----:B---3--:R-:W-:Y:S02]  /*0170*/  VIMNMX R7, R0, 0x1e, PT ;  /* 0x0000001e00077848 */ /* 0x008fe40003fe0100 */
[----:B------:R-:W-:Y:S02]  /*0180*/  SHF.R.S32.HI R5, RZ, 0x1f, R6 ;  /* 0x0000001fff057819 */ /* 0x000fe40000011406 */
[----:B------:R-:W-:-:S04]  /*0190*/  IADD3 R8, R7, 0x1, RZ ;  /* 0x0000000107087810 */ /* 0x000fc80007ffe0ff */
[----:B------:R-:W-:Y:S01]  /*01a0*/  SHF.R.S32.HI R7, RZ, 0x1f, R8 ;  /* 0x0000001fff077819 */ /* 0x000fe20000011408 */
[----:B------:R-:W-:Y:S06]  /*01b0*/  @P0 EXIT ;  /* 0x000000000000094d */ /* 0x000fec0003800000 */
[----:B------:R-:W-:Y:S01]  /*01c0*/  IMAD.MOV.U32 R4, RZ, RZ, R6 ;  /* 0x000000ffff047224 */ /* 0x000fe200078e0006 */
[----:B------:R-:W-:Y:S01]  /*01d0*/  MOV R6, R8 ;  /* 0x0000000800067202 */ /* 0x000fe20000000f00 */
[----:B------:R-:W-:-:S04]  /*01e0*/  ULDC.64 UR4, c[0x0][0x208] ;  /* 0x0000820000047ab9 */ /* 0x000fc80000000a00 */
[----:B------:R-:W-:Y:S01]  /*01f0*/  STG.E.128 desc[UR4][R2.64], R4 ;  /* 0x0000000402007986 */ /* 0x000fe2000c101d04 */
[----:B------:R-:W-:Y:S05]  /*0200*/  EXIT ;  /* 0x000000000000794d */ /* 0x000fea0003800000 */
.L_x_0:
[----:B------:R-:W-:-:S00]  /*0210*/  BRA `(.L_x_0) ;  /* 0xfffffffc00fc7947 */ /* 0x000fc0000383ffff */
[----:B------:R-:W-:-:S00]  /*0220*/  NOP ;  /* 0x0000000000007918 */ /* 0x000fc00000000000 */
        /* <DEDUP_REMOVED lines=13> */
.L_x_1:


//--------------------- .nv.constant0.triton_poi_fused_add_clamp_28 --------------------------
	.section	.nv.constant0.triton_poi_fused_add_clamp_28,"a",@progbits
	.sectionflags	@""
	.align	4
.nv.constant0.triton_poi_fused_add_clamp_28:
	.zero		540
